//
// Generated by NVIDIA NVVM Compiler
//
// Compiler Build ID: CL-36424714
// Cuda compilation tools, release 13.0, V13.0.88
// Based on NVVM 20.0.0
//

.version 9.0
.target sm_100
.address_size 64

	// .globl	_Z15mat_mult_kernelPdPKdS1_l

.visible .entry _Z15mat_mult_kernelPdPKdS1_l(
	.param .u64 .ptr .align 1 _Z15mat_mult_kernelPdPKdS1_l_param_0,
	.param .u64 .ptr .align 1 _Z15mat_mult_kernelPdPKdS1_l_param_1,
	.param .u64 .ptr .align 1 _Z15mat_mult_kernelPdPKdS1_l_param_2,
	.param .u64 _Z15mat_mult_kernelPdPKdS1_l_param_3
)
{
	.reg .pred 	%p<4>;
	.reg .b32 	%r<11>;
	.reg .b64 	%rd<28>;
	.reg .b64 	%fd<8>;

	ld.param.u64 	%rd8, [_Z15mat_mult_kernelPdPKdS1_l_param_0];
	ld.param.u64 	%rd9, [_Z15mat_mult_kernelPdPKdS1_l_param_1];
	ld.param.u64 	%rd10, [_Z15mat_mult_kernelPdPKdS1_l_param_2];
	ld.param.u64 	%rd11, [_Z15mat_mult_kernelPdPKdS1_l_param_3];
	mov.u32 	%r1, %ctaid.x;
	mov.u32 	%r2, %ntid.x;
	mov.u32 	%r3, %tid.x;
	mad.lo.s32 	%r4, %r1, %r2, %r3;
	cvt.s64.s32 	%rd1, %r4;
	mul.lo.s64 	%rd12, %rd11, %rd11;
	setp.le.s64 	%p1, %rd12, %rd1;
	mov.f64 	%fd7, 0d0000000000000000;
	@%p1 bra 	$L__BB0_5;
	cvta.to.global.u64 	%rd13, %rd9;
	shl.b64 	%rd14, %rd1, 3;
	add.s64 	%rd15, %rd13, %rd14;
	ld.global.f64 	%fd1, [%rd15];
	or.b64  	%rd16, %rd1, %rd11;
	and.b64  	%rd17, %rd16, -4294967296;
	setp.ne.s64 	%p2, %rd17, 0;
	@%p2 bra 	$L__BB0_3;
	cvt.u32.u64 	%r5, %rd11;
	cvt.u32.u64 	%r6, %rd1;
	rem.u32 	%r7, %r6, %r5;
	cvt.u64.u32 	%rd26, %r7;
	bra.uni 	$L__BB0_4;
$L__BB0_3:
	rem.s64 	%rd26, %rd1, %rd11;
$L__BB0_4:
	cvta.to.global.u64 	%rd18, %rd10;
	shl.b64 	%rd19, %rd26, 3;
	add.s64 	%rd20, %rd18, %rd19;
	ld.global.f64 	%fd5, [%rd20];
	fma.rn.f64 	%fd7, %fd1, %fd5, 0d0000000000000000;
$L__BB0_5:
	or.b64  	%rd21, %rd1, %rd11;
	and.b64  	%rd22, %rd21, -4294967296;
	setp.ne.s64 	%p3, %rd22, 0;
	@%p3 bra 	$L__BB0_7;
	cvt.u32.u64 	%r8, %rd11;
	cvt.u32.u64 	%r9, %rd1;
	rem.u32 	%r10, %r9, %r8;
	cvt.u64.u32 	%rd27, %r10;
	bra.uni 	$L__BB0_8;
$L__BB0_7:
	rem.s64 	%rd27, %rd1, %rd11;
$L__BB0_8:
	cvta.to.global.u64 	%rd23, %rd8;
	shl.b64 	%rd24, %rd27, 3;
	add.s64 	%rd25, %rd23, %rd24;
	atom.global.add.f64 	%fd6, [%rd25], %fd7;
	ret;

}


// ===== COMPILED SASS (sm_100) =====

	.target	sm_100

	.elftype	@"ET_EXEC"


//--------------------- .note.nv.tkinfo           --------------------------
	.section	.note.nv.tkinfo,"",@"SHT_NOTE"
	.sectionflags	@"SHF_NOTE_NV_TKINFO"
	.tkinfo
        /*0018*/ 	.word	0x00000002
        /*0030*/ 	.string	""
        /*0030*/ 	.string	"ptxas"
        /*0030*/ 	.string	"Cuda compilation tools, release 13.0, V13.0.88"
        /*0030*/ 	.string	"Build cuda_13.0.r13.0/compiler.36424714_0"
        /*0030*/ 	.string	"-arch sm_100 -m 64 "



//--------------------- .note.nv.cuinfo           --------------------------
	.section	.note.nv.cuinfo,"",@"SHT_NOTE"
	.sectionflags	@"SHF_NOTE_NV_CUINFO"
        /*0018*/ 	.short	0x0002
        /*001a*/ 	.short	0x0064
        /*001c*/ 	.short	0x0082
	.zero		2


//--------------------- .nv.info                  --------------------------
	.section	.nv.info,"",@"SHT_CUDA_INFO"
	.align	4


	//----- nvinfo : EIATTR_REGCOUNT
	.align		4
        /*0000*/ 	.byte	0x04, 0x2f
        /*0002*/ 	.short	(.L_1 - .L_0)
	.align		4
.L_0:
        /*0004*/ 	.word	index@(_Z15mat_mult_kernelPdPKdS1_l)
        /*0008*/ 	.word	0x00000012


	//----- nvinfo : EIATTR_FRAME_SIZE
	.align		4
.L_1:
        /*000c*/ 	.byte	0x04, 0x11
        /*000e*/ 	.short	(.L_3 - .L_2)
	.align		4
.L_2:
        /*0010*/ 	.word	index@($__internal_0_$__cuda_sm20_rem_s64)
        /*0014*/ 	.word	0x00000000


	//----- nvinfo : EIATTR_FRAME_SIZE
	.align		4
.L_3:
        /*0018*/ 	.byte	0x04, 0x11
        /*001a*/ 	.short	(.L_5 - .L_4)
	.align		4
.L_4:
        /*001c*/ 	.word	index@(_Z15mat_mult_kernelPdPKdS1_l)
        /*0020*/ 	.word	0x00000000


	//----- nvinfo : EIATTR_MIN_STACK_SIZE
	.align		4
.L_5:
        /*0024*/ 	.byte	0x04, 0x12
        /*0026*/ 	.short	(.L_7 - .L_6)
	.align		4
.L_6:
        /*0028*/ 	.word	index@(_Z15mat_mult_kernelPdPKdS1_l)
        /*002c*/ 	.word	0x00000000
.L_7:


//--------------------- .nv.compat                --------------------------
	.section	.nv.compat,"",@"SHT_CUDA_COMPAT_INFO"
	.align	4
        /*0000*/ 	.byte	0x02, 0x09, 0x00, 0x00, 0x02, 0x02, 0x01, 0x00, 0x02, 0x05, 0x05, 0x00, 0x03, 0x07, 0x01, 0x01
        /*0010*/ 	.byte	0x02, 0x03, 0x00, 0x00, 0x02, 0x06, 0x01, 0x00, 0x04, 0x0b, 0x08, 0x00, 0x01, 0x00, 0x00, 0x00
        /*0020*/ 	.byte	0x00, 0x00, 0x00, 0x00


//--------------------- .nv.info._Z15mat_mult_kernelPdPKdS1_l --------------------------
	.section	.nv.info._Z15mat_mult_kernelPdPKdS1_l,"",@"SHT_CUDA_INFO"
	.sectionflags	@""
	.align	4


	//----- nvinfo : EIATTR_CUDA_API_VERSION
	.align		4
        /*0000*/ 	.byte	0x04, 0x37
        /*0002*/ 	.short	(.L_9 - .L_8)
.L_8:
        /*0004*/ 	.word	0x00000082


	//----- nvinfo : EIATTR_KPARAM_INFO
	.align		4
.L_9:
        /*0008*/ 	.byte	0x04, 0x17
        /*000a*/ 	.short	(.L_11 - .L_10)
.L_10:
        /*000c*/ 	.word	0x00000000
        /*0010*/ 	.short	0x0003
        /*0012*/ 	.short	0x0018
        /*0014*/ 	.byte	0x00, 0xf0, 0x21, 0x00


	//----- nvinfo : EIATTR_KPARAM_INFO
	.align		4
.L_11:
        /*0018*/ 	.byte	0x04, 0x17
        /*001a*/ 	.short	(.L_13 - .L_12)
.L_12:
        /*001c*/ 	.word	0x00000000
        /*0020*/ 	.short	0x0002
        /*0022*/ 	.short	0x0010
        /*0024*/ 	.byte	0x00, 0xf5, 0x21, 0x00


	//----- nvinfo : EIATTR_KPARAM_INFO
	.align		4
.L_13:
        /*0028*/ 	.byte	0x04, 0x17
        /*002a*/ 	.short	(.L_15 - .L_14)
.L_14:
        /*002c*/ 	.word	0x00000000
        /*0030*/ 	.short	0x0001
        /*0032*/ 	.short	0x0008
        /*0034*/ 	.byte	0x00, 0xf5, 0x21, 0x00


	//----- nvinfo : EIATTR_KPARAM_INFO
	.align		4
.L_15:
        /*0038*/ 	.byte	0x04, 0x17
        /*003a*/ 	.short	(.L_17 - .L_16)
.L_16:
        /*003c*/ 	.word	0x00000000
        /*0040*/ 	.short	0x0000
        /*0042*/ 	.short	0x0000
        /*0044*/ 	.byte	0x00, 0xf5, 0x21, 0x00


	//----- nvinfo : EIATTR_SPARSE_MMA_MASK
	.align		4
.L_17:
        /*0048*/ 	.byte	0x03, 0x50
        /*004a*/ 	.short	0x0000


	//----- nvinfo : EIATTR_MAXREG_COUNT
	.align		4
        /*004c*/ 	.byte	0x03, 0x1b
        /*004e*/ 	.short	0x00ff


	//----- nvinfo : EIATTR_MERCURY_ISA_VERSION
	.align		4
        /*0050*/ 	.byte	0x03, 0x5f
        /*0052*/ 	.short	0x0101


	//----- nvinfo : EIATTR_VRC_CTA_INIT_COUNT
	.align		4
        /*0054*/ 	.byte	0x02, 0x4a
	.zero		1
	.zero		1


	//----- nvinfo : EIATTR_EXIT_INSTR_OFFSETS
	.align		4
        /*0058*/ 	.byte	0x04, 0x1c
        /*005a*/ 	.short	(.L_19 - .L_18)


	//   ....[0]....
.L_18:
        /*005c*/ 	.word	0x000005d0


	//----- nvinfo : EIATTR_CRS_STACK_SIZE
	.align		4
.L_19:
        /*0060*/ 	.byte	0x04, 0x1e
        /*0062*/ 	.short	(.L_21 - .L_20)
.L_20:
        /*0064*/ 	.word	0x00000000


	//----- nvinfo : EIATTR_CBANK_PARAM_SIZE
	.align		4
.L_21:
        /*0068*/ 	.byte	0x03, 0x19
        /*006a*/ 	.short	0x0020


	//----- nvinfo : EIATTR_PARAM_CBANK
	.align		4
        /*006c*/ 	.byte	0x04, 0x0a
        /*006e*/ 	.short	(.L_23 - .L_22)
	.align		4
.L_22:
        /*0070*/ 	.word	index@(.nv.constant0._Z15mat_mult_kernelPdPKdS1_l)
        /*0074*/ 	.short	0x0380
        /*0076*/ 	.short	0x0020


	//----- nvinfo : EIATTR_SW_WAR
	.align		4
.L_23:
        /*0078*/ 	.byte	0x04, 0x36
        /*007a*/ 	.short	(.L_25 - .L_24)
.L_24:
        /*007c*/ 	.word	0x00000008
.L_25:


//--------------------- .nv.callgraph             --------------------------
	.section	.nv.callgraph,"",@"SHT_CUDA_CALLGRAPH"
	.align	4
	.sectionentsize	8
	.align		4
        /*0000*/ 	.word	0x00000000
	.align		4
        /*0004*/ 	.word	0xffffffff
	.align		4
        /*0008*/ 	.word	0x00000000
	.align		4
        /*000c*/ 	.word	0xfffffffe
	.align		4
        /*0010*/ 	.word	0x00000000
	.align		4
        /*0014*/ 	.word	0xfffffffd
	.align		4
        /*0018*/ 	.word	0x00000000
	.align		4
        /*001c*/ 	.word	0xfffffffc


//--------------------- .text._Z15mat_mult_kernelPdPKdS1_l --------------------------
	.section	.text._Z15mat_mult_kernelPdPKdS1_l,"ax",@progbits
	.align	128
        .global         _Z15mat_mult_kernelPdPKdS1_l
        .type           _Z15mat_mult_kernelPdPKdS1_l,@function
        .size           _Z15mat_mult_kernelPdPKdS1_l,(.L_x_9 - _Z15mat_mult_kernelPdPKdS1_l)
        .other          _Z15mat_mult_kernelPdPKdS1_l,@"STO_CUDA_ENTRY STV_DEFAULT"
_Z15mat_mult_kernelPdPKdS1_l:
.text._Z15mat_mult_kernelPdPKdS1_l:
[----:B------:R-:W-:Y:S01]  /*0000*/  LDC R1, c[0x0][0x37c] ;  /* 0x0000df00ff017b82 */ /* 0x000fe20000000800 */
[----:B------:R-:W0:Y:S01]  /*0010*/  S2R R3, SR_TID.X ;  /* 0x0000000000037919 */ /* 0x000e220000002100 */
[----:B------:R-:W1:Y:S06]  /*0020*/  LDCU.64 UR12, c[0x0][0x398] ;  /* 0x00007300ff0c77ac */ /* 0x000e6c0008000a00 */
[----:B------:R-:W0:Y:S01]  /*0030*/  S2UR UR5, SR_CTAID.X ;  /* 0x00000000000579c3 */ /* 0x000e220000002500 */
[----:B------:R-:W-:Y:S01]  /*0040*/  BSSY.RECONVERGENT B0, `(.L_x_0) ;  /* 0x0000035000007945 */ /* 0x000fe20003800200 */
[----:B------:R-:W2:Y:S01]  /*0050*/  LDCU.64 UR6, c[0x0][0x358] ;  /* 0x00006b00ff0677ac */ /* 0x000ea20008000a00 */
[----:B------:R-:W3:Y:S05]  /*0060*/  LDCU.64 UR8, c[0x0][0x398] ;  /* 0x00007300ff0877ac */ /* 0x000eea0008000a00 */
[----:B------:R-:W0:Y:S01]  /*0070*/  LDC R0, c[0x0][0x360] ;  /* 0x0000d800ff007b82 */ /* 0x000e220000000800 */
[----:B-1----:R-:W-:-:S02]  /*0080*/  UIMAD UR4, UR13, UR12, URZ ;  /* 0x0000000c0d0472a4 */ /* 0x002fc4000f8e02ff */
[----:B------:R-:W-:Y:S02]  /*0090*/  UIMAD.WIDE.U32 UR10, UR12, UR12, URZ ;  /* 0x0000000c0c0a72a5 */ /* 0x000fe4000f8e00ff */
[----:B------:R-:W-:-:S04]  /*00a0*/  UIMAD UR4, UR12, UR13, UR4 ;  /* 0x0000000d0c0472a4 */ /* 0x000fc8000f8e0204 */
[----:B------:R-:W-:-:S06]  /*00b0*/  UIADD3 UR4, UPT, UPT, UR11, UR4, URZ ;  /* 0x000000040b047290 */ /* 0x000fcc000fffe0ff */
[----:B------:R-:W-:Y:S02]  /*00c0*/  IMAD.U32 R2, RZ, RZ, UR4 ;  /* 0x00000004ff027e24 */ /* 0x000fe4000f8e00ff */
[----:B0-----:R-:W-:-:S05]  /*00d0*/  IMAD R0, R0, UR5, R3 ;  /* 0x0000000500007c24 */ /* 0x001fca000f8e0203 */
[----:B------:R-:W-:Y:S02]  /*00e0*/  ISETP.LT.U32.AND P0, PT, R0, UR10, PT ;  /* 0x0000000a00007c0c */ /* 0x000fe4000bf01070 */
[----:B------:R-:W-:-:S04]  /*00f0*/  SHF.R.S32.HI R5, RZ, 0x1f, R0 ;  /* 0x0000001fff057819 */ /* 0x000fc80000011400 */
[----:B------:R-:W-:Y:S02]  /*0100*/  ISETP.GT.AND.EX P0, PT, R2, R5, PT, P0 ;  /* 0x000000050200720c */ /* 0x000fe40003f04300 */
[----:B------:R-:W-:-:S11]  /*0110*/  CS2R R2, SRZ ;  /* 0x0000000000027805 */ /* 0x000fd6000001ff00 */
[----:B--23--:R-:W-:Y:S05]  /*0120*/  @!P0 BRA `(.L_x_1) ;  /* 0x0000000000988947 */ /* 0x00cfea0003800000 */
[----:B------:R-:W0:Y:S02]  /*0130*/  LDCU.64 UR4, c[0x0][0x388] ;  /* 0x00007100ff0477ac */ /* 0x000e240008000a00 */
[----:B0-----:R-:W-:-:S04]  /*0140*/  LEA R2, P0, R0, UR4, 0x3 ;  /* 0x0000000400027c11 */ /* 0x001fc8000f8018ff */
[----:B------:R-:W-:-:S06]  /*0150*/  LEA.HI.X R3, R0, UR5, R5, 0x3, P0 ;  /* 0x0000000500037c11 */ /* 0x000fcc00080f1c05 */
[----:B------:R-:W5:Y:S01]  /*0160*/  LDG.E.64 R2, desc[UR6][R2.64] ;  /* 0x0000000602027981 */ /* 0x000f62000c1e1b00 */
[----:B------:R-:W-:Y:S01]  /*0170*/  LOP3.LUT R4, R5, UR13, RZ, 0xfc, !PT ;  /* 0x0000000d05047c12 */ /* 0x000fe2000f8efcff */
[----:B------:R-:W-:Y:S03]  /*0180*/  BSSY.RECONVERGENT B1, `(.L_x_2) ;  /* 0x000001b000017945 */ /* 0x000fe60003800200 */
[----:B------:R-:W-:-:S13]  /*0190*/  ISETP.NE.U32.AND P0, PT, R4, RZ, PT ;  /* 0x000000ff0400720c */ /* 0x000fda0003f05070 */
[----:B------:R-:W-:Y:S05]  /*01a0*/  @P0 BRA `(.L_x_3) ;  /* 0x0000000000500947 */ /* 0x000fea0003800000 */
[----:B------:R-:W0:Y:S01]  /*01b0*/  I2F.U32.RP R4, UR12 ;  /* 0x0000000c00047d06 */ /* 0x000e220008209000 */
[----:B------:R-:W-:-:S07]  /*01c0*/  ISETP.NE.U32.AND P1, PT, RZ, UR12, PT ;  /* 0x0000000cff007c0c */ /* 0x000fce000bf25070 */
[----:B0-----:R-:W0:Y:S02]  /*01d0*/  MUFU.RCP R4, R4 ;  /* 0x0000000400047308 */ /* 0x001e240000001000 */
[----:B0-----:R-:W-:-:S06]  /*01e0*/  VIADD R6, R4, 0xffffffe ;  /* 0x0ffffffe04067836 */ /* 0x001fcc0000000000 */
[----:B------:R0:W1:Y:S02]  /*01f0*/  F2I.FTZ.U32.TRUNC.NTZ R7, R6 ;  /* 0x0000000600077305 */ /* 0x000064000021f000 */
[----:B0-----:R-:W-:Y:S02]  /*0200*/  IMAD.MOV.U32 R6, RZ, RZ, RZ ;  /* 0x000000ffff067224 */ /* 0x001fe400078e00ff */
[----:B-1----:R-:W-:-:S04]  /*0210*/  IMAD.MOV R9, RZ, RZ, -R7 ;  /* 0x000000ffff097224 */ /* 0x002fc800078e0a07 */
[----:B------:R-:W-:-:S04]  /*0220*/  IMAD R9, R9, UR12, RZ ;  /* 0x0000000c09097c24 */ /* 0x000fc8000f8e02ff */
[----:B------:R-:W-:-:S06]  /*0230*/  IMAD.HI.U32 R7, R7, R9, R6 ;  /* 0x0000000907077227 */ /* 0x000fcc00078e0006 */
[----:B------:R-:W-:-:S05]  /*0240*/  IMAD.HI.U32 R7, R7, R0, RZ ;  /* 0x0000000007077227 */ /* 0x000fca00078e00ff */
[----:B------:R-:W-:-:S05]  /*0250*/  IADD3 R7, PT, PT, -R7, RZ, RZ ;  /* 0x000000ff07077210 */ /* 0x000fca0007ffe1ff */
[----:B------:R-:W-:Y:S02]  /*0260*/  IMAD R8, R7, UR12, R0 ;  /* 0x0000000c07087c24 */ /* 0x000fe4000f8e0200 */
[----:B------:R-:W-:-:S03]  /*0270*/  HFMA2 R7, -RZ, RZ, 0, 0 ;  /* 0x00000000ff077431 */ /* 0x000fc600000001ff */
[----:B------:R-:W-:-:S13]  /*0280*/  ISETP.GE.U32.AND P0, PT, R8, UR12, PT ;  /* 0x0000000c08007c0c */ /* 0x000fda000bf06070 */
[----:B------:R-:W-:-:S05]  /*0290*/  @P0 VIADD R8, R8, -UR12 ;  /* 0x8000000c08080c36 */ /* 0x000fca0008000000 */
[----:B------:R-:W-:-:S13]  /*02a0*/  ISETP.GE.U32.AND P0, PT, R8, UR12, PT ;  /* 0x0000000c08007c0c */ /* 0x000fda000bf06070 */
[----:B------:R-:W-:Y:S01]  /*02b0*/  @P0 VIADD R8, R8, -UR12 ;  /* 0x8000000c08080c36 */ /* 0x000fe20008000000 */
[----:B------:R-:W-:-:S05]  /*02c0*/  @!P1 LOP3.LUT R8, RZ, UR12, RZ, 0x33, !PT ;  /* 0x0000000cff089c12 */ /* 0x000fca000f8e33ff */
[----:B------:R-:W-:Y:S01]  /*02d0*/  IMAD.MOV.U32 R6, RZ, RZ, R8 ;  /* 0x000000ffff067224 */ /* 0x000fe200078e0008 */
[----:B------:R-:W-:Y:S06]  /*02e0*/  BRA `(.L_x_4) ;  /* 0x0000000000107947 */ /* 0x000fec0003800000 */
.L_x_3:
[----:B------:R-:W-:-:S07]  /*02f0*/  MOV R4, 0x310 ;  /* 0x0000031000047802 */ /* 0x000fce0000000f00 */
[----:B-----5:R-:W-:Y:S05]  /*0300*/  CALL.REL.NOINC `($__internal_0_$__cuda_sm20_rem_s64) ;  /* 0x0000000000b47944 */ /* 0x020fea0003c00000 */
[----:B------:R-:W-:Y:S02]  /*0310*/  IMAD.MOV.U32 R6, RZ, RZ, R8 ;  /* 0x000000ffff067224 */ /* 0x000fe400078e0008 */
[----:B------:R-:W-:-:S07]  /*0320*/  IMAD.MOV.U32 R7, RZ, RZ, R9 ;  /* 0x000000ffff077224 */ /* 0x000fce00078e0009 */
.L_x_4:
[----:B------:R-:W-:Y:S05]  /*0330*/  BSYNC.RECONVERGENT B1 ;  /* 0x0000000000017941 */ /* 0x000fea0003800200 */
.L_x_2:
[----:B------:R-:W0:Y:S02]  /*0340*/  LDCU.64 UR4, c[0x0][0x390] ;  /* 0x00007200ff0477ac */ /* 0x000e240008000a00 */
[----:B0-----:R-:W-:-:S04]  /*0350*/  LEA R8, P0, R6, UR4, 0x3 ;  /* 0x0000000406087c11 */ /* 0x001fc8000f8018ff */
[----:B------:R-:W-:-:S05]  /*0360*/  LEA.HI.X R9, R6, UR5, R7, 0x3, P0 ;  /* 0x0000000506097c11 */ /* 0x000fca00080f1c07 */
[----:B------:R-:W2:Y:S02]  /*0370*/  LDG.E.64 R6, desc[UR6][R8.64] ;  /* 0x0000000608067981 */ /* 0x000ea4000c1e1b00 */
[----:B--2--5:R-:W-:-:S11]  /*0380*/  DFMA R2, R2, R6, RZ ;  /* 0x000000060202722b */ /* 0x024fd600000000ff */
.L_x_1:
[----:B------:R-:W-:Y:S05]  /*0390*/  BSYNC.RECONVERGENT B0 ;  /* 0x0000000000007941 */ /* 0x000fea0003800200 */
.L_x_0:
[----:B------:R-:W0:Y:S01]  /*03a0*/  LDCU UR4, c[0x0][0x39c] ;  /* 0x00007380ff0477ac */ /* 0x000e220008000800 */
[----:B------:R-:W-:Y:S01]  /*03b0*/  BSSY.RECONVERGENT B0, `(.L_x_5) ;  /* 0x000001d000007945 */ /* 0x000fe20003800200 */
[----:B0-----:R-:W-:-:S04]  /*03c0*/  LOP3.LUT R4, R5, UR4, RZ, 0xfc, !PT ;  /* 0x0000000405047c12 */ /* 0x001fc8000f8efcff */
[----:B------:R-:W-:-:S13]  /*03d0*/  ISETP.NE.U32.AND P0, PT, R4, RZ, PT ;  /* 0x000000ff0400720c */ /* 0x000fda0003f05070 */
[----:B------:R-:W-:Y:S05]  /*03e0*/  @P0 BRA `(.L_x_6) ;  /* 0x0000000000540947 */ /* 0x000fea0003800000 */
[----:B------:R-:W0:Y:S02]  /*03f0*/  LDCU UR4, c[0x0][0x398] ;  /* 0x00007300ff0477ac */ /* 0x000e240008000800 */
[----:B0-----:R-:W0:Y:S01]  /*0400*/  I2F.U32.RP R6, UR4 ;  /* 0x0000000400067d06 */ /* 0x001e220008209000 */
[----:B------:R-:W-:-:S07]  /*0410*/  ISETP.NE.U32.AND P1, PT, RZ, UR4, PT ;  /* 0x00000004ff007c0c */ /* 0x000fce000bf25070 */
[----:B0-----:R-:W0:Y:S02]  /*0420*/  MUFU.RCP R6, R6 ;  /* 0x0000000600067308 */ /* 0x001e240000001000 */
[----:B0-----:R-:W-:-:S06]  /*0430*/  VIADD R4, R6, 0xffffffe ;  /* 0x0ffffffe06047836 */ /* 0x001fcc0000000000 */
[----:B------:R0:W1:Y:S02]  /*0440*/  F2I.FTZ.U32.TRUNC.NTZ R5, R4 ;  /* 0x0000000400057305 */ /* 0x000064000021f000 */
[----:B0-----:R-:W-:Y:S01]  /*0450*/  IMAD.MOV.U32 R4, RZ, RZ, RZ ;  /* 0x000000ffff047224 */ /* 0x001fe200078e00ff */
[----:B-1----:R-:W-:-:S05]  /*0460*/  IADD3 R7, PT, PT, RZ, -R5, RZ ;  /* 0x80000005ff077210 */ /* 0x002fca0007ffe0ff */
[----:B------:R-:W-:-:S04]  /*0470*/  IMAD R7, R7, UR4, RZ ;  /* 0x0000000407077c24 */ /* 0x000fc8000f8e02ff */
[----:B------:R-:W-:-:S04]  /*0480*/  IMAD.HI.U32 R7, R5, R7, R4 ;  /* 0x0000000705077227 */ /* 0x000fc800078e0004 */
[----:B------:R-:W-:Y:S02]  /*0490*/  IMAD.MOV.U32 R5, RZ, RZ, RZ ;  /* 0x000000ffff057224 */ /* 0x000fe400078e00ff */
[----:B------:R-:W-:-:S04]  /*04a0*/  IMAD.HI.U32 R7, R7, R0, RZ ;  /* 0x0000000007077227 */ /* 0x000fc800078e00ff */
[----:B------:R-:W-:-:S04]  /*04b0*/  IMAD.MOV R7, RZ, RZ, -R7 ;  /* 0x000000ffff077224 */ /* 0x000fc800078e0a07 */
[----:B------:R-:W-:-:S05]  /*04c0*/  IMAD R0, R7, UR4, R0 ;  /* 0x0000000407007c24 */ /* 0x000fca000f8e0200 */
[----:B------:R-:W-:-:S13]  /*04d0*/  ISETP.GE.U32.AND P0, PT, R0, UR4, PT ;  /* 0x0000000400007c0c */ /* 0x000fda000bf06070 */
[----:B------:R-:W-:-:S05]  /*04e0*/  @P0 VIADD R0, R0, -UR4 ;  /* 0x8000000400000c36 */ /* 0x000fca0008000000 */
[----:B------:R-:W-:-:S13]  /*04f0*/  ISETP.GE.U32.AND P0, PT, R0, UR4, PT ;  /* 0x0000000400007c0c */ /* 0x000fda000bf06070 */
[----:B------:R-:W-:Y:S02]  /*0500*/  @P0 IADD3 R0, PT, PT, R0, -UR4, RZ ;  /* 0x8000000400000c10 */ /* 0x000fe4000fffe0ff */
[----:B------:R-:W-:-:S05]  /*0510*/  @!P1 LOP3.LUT R0, RZ, UR4, RZ, 0x33, !PT ;  /* 0x00000004ff009c12 */ /* 0x000fca000f8e33ff */
[----:B------:R-:W-:Y:S01]  /*0520*/  IMAD.MOV.U32 R4, RZ, RZ, R0 ;  /* 0x000000ffff047224 */ /* 0x000fe200078e0000 */
[----:B------:R-:W-:Y:S06]  /*0530*/  BRA `(.L_x_7) ;  /* 0x0000000000107947 */ /* 0x000fec0003800000 */
.L_x_6:
[----:B------:R-:W-:-:S07]  /*0540*/  MOV R4, 0x560 ;  /* 0x0000056000047802 */ /* 0x000fce0000000f00 */
[----:B------:R-:W-:Y:S05]  /*0550*/  CALL.REL.NOINC `($__internal_0_$__cuda_sm20_rem_s64) ;  /* 0x0000000000207944 */ /* 0x000fea0003c00000 */
[----:B------:R-:W-:Y:S01]  /*0560*/  IMAD.MOV.U32 R4, RZ, RZ, R8 ;  /* 0x000000ffff047224 */ /* 0x000fe200078e0008 */
[----:B------:R-:W-:-:S07]  /*0570*/  MOV R5, R9 ;  /* 0x0000000900057202 */ /* 0x000fce0000000f00 */
.L_x_7:
[----:B------:R-:W-:Y:S05]  /*0580*/  BSYNC.RECONVERGENT B0 ;  /* 0x0000000000007941 */ /* 0x000fea0003800200 */
.L_x_5:
[----:B------:R-:W0:Y:S02]  /*0590*/  LDCU.64 UR4, c[0x0][0x380] ;  /* 0x00007000ff0477ac */ /* 0x000e240008000a00 */
[----:B0-----:R-:W-:-:S04]  /*05a0*/  LEA R6, P0, R4, UR4, 0x3 ;  /* 0x0000000404067c11 */ /* 0x001fc8000f8018ff */
[----:B------:R-:W-:-:S05]  /*05b0*/  LEA.HI.X R7, R4, UR5, R5, 0x3, P0 ;  /* 0x0000000504077c11 */ /* 0x000fca00080f1c05 */
[----:B------:R-:W-:Y:S01]  /*05c0*/  REDG.E.ADD.F64.RN.STRONG.GPU desc[UR6][R6.64], R2 ;  /* 0x00000002060079a6 */ /* 0x000fe2000c12ff06 */
[----:B------:R-:W-:Y:S05]  /*05d0*/  EXIT ;  /* 0x000000000000794d */ /* 0x000fea0003800000 */
        .weak           $__internal_0_$__cuda_sm20_rem_s64
        .type           $__internal_0_$__cuda_sm20_rem_s64,@function
        .size           $__internal_0_$__cuda_sm20_rem_s64,(.L_x_9 - $__internal_0_$__cuda_sm20_rem_s64)
$__internal_0_$__cuda_sm20_rem_s64:
[----:B------:R-:W-:Y:S02]  /*05e0*/  UIADD3 UR4, UP1, UPT, URZ, -UR8, URZ ;  /* 0x80000008ff047290 */ /* 0x000fe4000ff3e0ff */
[----:B------:R-:W-:Y:S02]  /*05f0*/  UISETP.GE.AND UP0, UPT, UR9, URZ, UPT ;  /* 0x000000ff0900728c */ /* 0x000fe4000bf06270 */
[----:B------:R-:W-:Y:S02]  /*0600*/  UIADD3.X UR5, UPT, UPT, URZ, ~UR9, URZ, UP1, !UPT ;  /* 0x80000009ff057290 */ /* 0x000fe40008ffe4ff */
[----:B------:R-:W-:Y:S02]  /*0610*/  USEL UR4, UR4, UR8, !UP0 ;  /* 0x0000000804047287 */ /* 0x000fe4000c000000 */
[----:B------:R-:W-:-:S09]  /*0620*/  USEL UR5, UR5, UR9, !UP0 ;  /* 0x0000000905057287 */ /* 0x000fd2000c000000 */
[----:B------:R-:W0:Y:S08]  /*0630*/  I2F.U64.RP R10, UR4 ;  /* 0x00000004000a7d12 */ /* 0x000e300008309000 */
[----:B0-----:R-:W0:Y:S02]  /*0640*/  MUFU.RCP R10, R10 ;  /* 0x0000000a000a7308 */ /* 0x001e240000001000 */
[----:B0-----:R-:W-:-:S06]  /*0650*/  VIADD R6, R10, 0x1ffffffe ;  /* 0x1ffffffe0a067836 */ /* 0x001fcc0000000000 */
[----:B------:R-:W0:Y:S02]  /*0660*/  F2I.U64.TRUNC R6, R6 ;  /* 0x0000000600067311 */ /* 0x000e24000020d800 */
[----:B0-----:R-:W-:-:S04]  /*0670*/  IMAD.WIDE.U32 R8, R6, UR4, RZ ;  /* 0x0000000406087c25 */ /* 0x001fc8000f8e00ff */
[----:B------:R-:W-:Y:S01]  /*0680*/  IMAD R9, R6, UR5, R9 ;  /* 0x0000000506097c24 */ /* 0x000fe2000f8e0209 */
[----:B------:R-:W-:-:S03]  /*0690*/  IADD3 R11, P0, PT, RZ, -R8, RZ ;  /* 0x80000008ff0b7210 */ /* 0x000fc60007f1e0ff */
[----:B------:R-:W-:Y:S02]  /*06a0*/  IMAD R9, R7, UR4, R9 ;  /* 0x0000000407097c24 */ /* 0x000fe4000f8e0209 */
[----:B------:R-:W-:-:S04]  /*06b0*/  IMAD.HI.U32 R8, R6, R11, RZ ;  /* 0x0000000b06087227 */ /* 0x000fc800078e00ff */
[----:B------:R-:W-:Y:S02]  /*06c0*/  IMAD.X R13, RZ, RZ, ~R9, P0 ;  /* 0x000000ffff0d7224 */ /* 0x000fe400000e0e09 */
[----:B------:R-:W-:Y:S02]  /*06d0*/  IMAD.MOV.U32 R9, RZ, RZ, R6 ;  /* 0x000000ffff097224 */ /* 0x000fe400078e0006 */
[-C--:B------:R-:W-:Y:S02]  /*06e0*/  IMAD R15, R7, R13.reuse, RZ ;  /* 0x0000000d070f7224 */ /* 0x080fe400078e02ff */
[----:B------:R-:W-:-:S04]  /*06f0*/  IMAD.WIDE.U32 R8, P0, R6, R13, R8 ;  /* 0x0000000d06087225 */ /* 0x000fc80007800008 */
[----:B------:R-:W-:-:S04]  /*0700*/  IMAD.HI.U32 R13, R7, R13, RZ ;  /* 0x0000000d070d7227 */ /* 0x000fc800078e00ff */
[----:B------:R-:W-:-:S05]  /*0710*/  IMAD.HI.U32 R8, P1, R7, R11, R8 ;  /* 0x0000000b07087227 */ /* 0x000fca0007820008 */
[----:B------:R-:W-:Y:S02]  /*0720*/  IADD3 R9, P2, PT, R15, R8, RZ ;  /* 0x000000080f097210 */ /* 0x000fe40007f5e0ff */
[----:B------:R-:W-:Y:S02]  /*0730*/  IADD3.X R8, PT, PT, R13, R7, RZ, P0, !PT ;  /* 0x000000070d087210 */ /* 0x000fe400007fe4ff */
[----:B------:R-:W-:Y:S01]  /*0740*/  IADD3 R13, P4, PT, RZ, -R0, RZ ;  /* 0x80000000ff0d7210 */ /* 0x000fe20007f9e0ff */
[----:B------:R-:W-:Y:S01]  /*0750*/  IMAD.WIDE.U32 R6, R9, UR4, RZ ;  /* 0x0000000409067c25 */ /* 0x000fe2000f8e00ff */
[----:B------:R-:W-:Y:S02]  /*0760*/  IADD3.X R11, PT, PT, RZ, RZ, R8, P2, P1 ;  /* 0x000000ffff0b7210 */ /* 0x000fe400017e2408 */
[----:B------:R-:W-:Y:S01]  /*0770*/  ISETP.GE.AND P1, PT, R5, RZ, PT ;  /* 0x000000ff0500720c */ /* 0x000fe20003f26270 */
[----:B------:R-:W-:Y:S01]  /*0780*/  IMAD R8, R9, UR5, R7 ;  /* 0x0000000509087c24 */ /* 0x000fe2000f8e0207 */
[----:B------:R-:W-:Y:S01]  /*0790*/  IADD3 R7, P0, PT, RZ, -R6, RZ ;  /* 0x80000006ff077210 */ /* 0x000fe20007f1e0ff */
[----:B------:R-:W-:-:S02]  /*07a0*/  IMAD.X R12, RZ, RZ, ~R5, P4 ;  /* 0x000000ffff0c7224 */ /* 0x000fc400020e0e05 */
[----:B------:R-:W-:Y:S02]  /*07b0*/  IMAD R6, R11, UR4, R8 ;  /* 0x000000040b067c24 */ /* 0x000fe4000f8e0208 */
[----:B------:R-:W-:Y:S01]  /*07c0*/  IMAD.HI.U32 R8, R9, R7, RZ ;  /* 0x0000000709087227 */ /* 0x000fe200078e00ff */
[----:B------:R-:W-:-:S03]  /*07d0*/  SEL R12, R12, R5, !P1 ;  /* 0x000000050c0c7207 */ /* 0x000fc60004800000 */
[----:B------:R-:W-:Y:S01]  /*07e0*/  IMAD.X R10, RZ, RZ, ~R6, P0 ;  /* 0x000000ffff0a7224 */ /* 0x000fe200000e0e06 */
[----:B------:R-:W-:-:S03]  /*07f0*/  SEL R6, R13, R0, !P1 ;  /* 0x000000000d067207 */ /* 0x000fc60004800000 */
[----:B------:R-:W-:-:S04]  /*0800*/  IMAD.WIDE.U32 R8, P0, R9, R10, R8 ;  /* 0x0000000a09087225 */ /* 0x000fc80007800008 */
[----:B------:R-:W-:-:S04]  /*0810*/  IMAD.HI.U32 R7, P2, R11, R7, R8 ;  /* 0x000000070b077227 */ /* 0x000fc80007840008 */
[----:B------:R-:W-:Y:S02]  /*0820*/  HFMA2 R9, -RZ, RZ, 0, 0 ;  /* 0x00000000ff097431 */ /* 0x000fe400000001ff */
[CC--:B------:R-:W-:Y:S02]  /*0830*/  IMAD R8, R11.reuse, R10.reuse, RZ ;  /* 0x0000000a0b087224 */ /* 0x0c0fe400078e02ff */
[----:B------:R-:W-:-:S03]  /*0840*/  IMAD.HI.U32 R10, R11, R10, RZ ;  /* 0x0000000a0b0a7227 */ /* 0x000fc600078e00ff */
[----:B------:R-:W-:Y:S01]  /*0850*/  IADD3 R7, P3, PT, R8, R7, RZ ;  /* 0x0000000708077210 */ /* 0x000fe20007f7e0ff */
[----:B------:R-:W-:-:S04]  /*0860*/  IMAD.X R11, R10, 0x1, R11, P0 ;  /* 0x000000010a0b7824 */ /* 0x000fc800000e060b */
[----:B------:R-:W-:Y:S01]  /*0870*/  IMAD.HI.U32 R8, R7, R6, RZ ;  /* 0x0000000607087227 */ /* 0x000fe200078e00ff */
[----:B------:R-:W-:-:S03]  /*0880*/  IADD3.X R11, PT, PT, RZ, RZ, R11, P3, P2 ;  /* 0x000000ffff0b7210 */ /* 0x000fc60001fe440b */
[----:B------:R-:W-:-:S04]  /*0890*/  IMAD.WIDE.U32 R8, R7, R12, R8 ;  /* 0x0000000c07087225 */ /* 0x000fc800078e0008 */
[C---:B------:R-:W-:Y:S02]  /*08a0*/  IMAD R13, R11.reuse, R12, RZ ;  /* 0x0000000c0b0d7224 */ /* 0x040fe400078e02ff */
[----:B------:R-:W-:-:S04]  /*08b0*/  IMAD.HI.U32 R8, P0, R11, R6, R8 ;  /* 0x000000060b087227 */ /* 0x000fc80007800008 */
[----:B------:R-:W-:Y:S01]  /*08c0*/  IMAD.HI.U32 R7, R11, R12, RZ ;  /* 0x0000000c0b077227 */ /* 0x000fe200078e00ff */
[----:B------:R-:W-:-:S03]  /*08d0*/  IADD3 R11, P2, PT, R13, R8, RZ ;  /* 0x000000080d0b7210 */ /* 0x000fc60007f5e0ff */
[----:B------:R-:W-:Y:S02]  /*08e0*/  IMAD.X R7, RZ, RZ, R7, P0 ;  /* 0x000000ffff077224 */ /* 0x000fe400000e0607 */
[----:B------:R-:W-:-:S04]  /*08f0*/  IMAD.WIDE.U32 R8, R11, UR4, RZ ;  /* 0x000000040b087c25 */ /* 0x000fc8000f8e00ff */
[----:B------:R-:W-:Y:S01]  /*0900*/  IMAD.X R7, RZ, RZ, R7, P2 ;  /* 0x000000ffff077224 */ /* 0x000fe200010e0607 */
[----:B------:R-:W-:Y:S01]  /*0910*/  IADD3 R8, P2, PT, -R8, R6, RZ ;  /* 0x0000000608087210 */ /* 0x000fe20007f5e1ff */
[----:B------:R-:W-:-:S03]  /*0920*/  IMAD R10, R11, UR5, R9 ;  /* 0x000000050b0a7c24 */ /* 0x000fc6000f8e0209 */
[----:B------:R-:W-:Y:S01]  /*0930*/  ISETP.GE.U32.AND P0, PT, R8, UR4, PT ;  /* 0x0000000408007c0c */ /* 0x000fe2000bf06070 */
[----:B------:R-:W-:-:S04]  /*0940*/  IMAD R7, R7, UR4, R10 ;  /* 0x0000000407077c24 */ /* 0x000fc8000f8e020a */
[----:B------:R-:W-:Y:S01]  /*0950*/  IMAD.X R9, R12, 0x1, ~R7, P2 ;  /* 0x000000010c097824 */ /* 0x000fe200010e0e07 */
[----:B------:R-:W-:-:S04]  /*0960*/  IADD3 R7, P2, PT, R8, -UR4, RZ ;  /* 0x8000000408077c10 */ /* 0x000fc8000ff5e0ff */
[C---:B------:R-:W-:Y:S02]  /*0970*/  ISETP.GE.U32.AND.EX P0, PT, R9.reuse, UR5, PT, P0 ;  /* 0x0000000509007c0c */ /* 0x040fe4000bf06100 */
[----:B------:R-:W-:Y:S02]  /*0980*/  IADD3.X R6, PT, PT, R9, ~UR5, RZ, P2, !PT ;  /* 0x8000000509067c10 */ /* 0x000fe400097fe4ff */
[----:B------:R-:W-:Y:S02]  /*0990*/  SEL R7, R7, R8, P0 ;  /* 0x0000000807077207 */ /* 0x000fe40000000000 */
[----:B------:R-:W-:Y:S02]  /*09a0*/  SEL R6, R6, R9, P0 ;  /* 0x0000000906067207 */ /* 0x000fe40000000000 */
[C---:B------:R-:W-:Y:S02]  /*09b0*/  ISETP.GE.U32.AND P0, PT, R7.reuse, UR4, PT ;  /* 0x0000000407007c0c */ /* 0x040fe4000bf06070 */
[----:B------:R-:W-:-:S02]  /*09c0*/  IADD3 R8, P2, PT, R7, -UR4, RZ ;  /* 0x8000000407087c10 */ /* 0x000fc4000ff5e0ff */
[C---:B------:R-:W-:Y:S02]  /*09d0*/  ISETP.GE.U32.AND.EX P0, PT, R6.reuse, UR5, PT, P0 ;  /* 0x0000000506007c0c */ /* 0x040fe4000bf06100 */
[----:B------:R-:W-:Y:S02]  /*09e0*/  IADD3.X R9, PT, PT, R6, ~UR5, RZ, P2, !PT ;  /* 0x8000000506097c10 */ /* 0x000fe400097fe4ff */
[----:B------:R-:W-:Y:S02]  /*09f0*/  SEL R8, R8, R7, P0 ;  /* 0x0000000708087207 */ /* 0x000fe40000000000 */
[----:B------:R-:W-:Y:S02]  /*0a00*/  SEL R9, R9, R6, P0 ;  /* 0x0000000609097207 */ /* 0x000fe40000000000 */
[----:B------:R-:W-:Y:S02]  /*0a10*/  IADD3 R7, P2, PT, RZ, -R8, RZ ;  /* 0x80000008ff077210 */ /* 0x000fe40007f5e0ff */
[----:B------:R-:W-:-:S02]  /*0a20*/  ISETP.NE.U32.AND P0, PT, RZ, UR8, PT ;  /* 0x00000008ff007c0c */ /* 0x000fc4000bf05070 */
[-C--:B------:R-:W-:Y:S02]  /*0a30*/  IADD3.X R6, PT, PT, RZ, ~R9.reuse, RZ, P2, !PT ;  /* 0x80000009ff067210 */ /* 0x080fe400017fe4ff */
[----:B------:R-:W-:Y:S01]  /*0a40*/  SEL R8, R7, R8, !P1 ;  /* 0x0000000807087207 */ /* 0x000fe20004800000 */
[----:B------:R-:W-:Y:S01]  /*0a50*/  IMAD.MOV.U32 R7, RZ, RZ, 0x0 ;  /* 0x00000000ff077424 */ /* 0x000fe200078e00ff */
[----:B------:R-:W-:Y:S01]  /*0a60*/  SEL R9, R6, R9, !P1 ;  /* 0x0000000906097207 */ /* 0x000fe20004800000 */
[----:B------:R-:W-:Y:S01]  /*0a70*/  IMAD.MOV.U32 R6, RZ, RZ, R4 ;  /* 0x000000ffff067224 */ /* 0x000fe200078e0004 */
[----:B------:R-:W-:-:S04]  /*0a80*/  ISETP.NE.AND.EX P0, PT, RZ, UR9, PT, P0 ;  /* 0x00000009ff007c0c */ /* 0x000fc8000bf05300 */
[----:B------:R-:W-:Y:S02]  /*0a90*/  SEL R8, R8, 0xffffffff, P0 ;  /* 0xffffffff08087807 */ /* 0x000fe40000000000 */
[----:B------:R-:W-:Y:S01]  /*0aa0*/  SEL R9, R9, 0xffffffff, P0 ;  /* 0xffffffff09097807 */ /* 0x000fe20000000000 */
[----:B------:R-:W-:Y:S06]  /*0ab0*/  RET.REL.NODEC R6 `(_Z15mat_mult_kernelPdPKdS1_l) ;  /* 0xfffffff406507950 */ /* 0x000fec0003c3ffff */
.L_x_8:
[----:B------:R-:W-:-:S00]  /*0ac0*/  BRA `(.L_x_8) ;  /* 0xfffffffc00fc7947 */ /* 0x000fc0000383ffff */
[----:B------:R-:W-:-:S00]  /*0ad0*/  NOP ;  /* 0x0000000000007918 */ /* 0x000fc00000000000 */
        /* <DEDUP_REMOVED lines=10> */
.L_x_9:


//--------------------- .nv.shared.reserved.0     --------------------------
	.section	.nv.shared.reserved.0,"aw",@nobits
	.weak		__nv_reservedSMEM_offset_0_alias
	.size		__nv_reservedSMEM_offset_0_alias, 0, 64
	.other		__nv_reservedSMEM_offset_0_alias,@"STO_CUDA_RESERVED_SHARED STV_DEFAULT"
__nv_reservedSMEM_offset_0_alias:
	.zero		0
	.zero		64


//--------------------- .nv.constant0._Z15mat_mult_kernelPdPKdS1_l --------------------------
	.section	.nv.constant0._Z15mat_mult_kernelPdPKdS1_l,"a",@progbits
	.sectionflags	@""
	.align	4
.nv.constant0._Z15mat_mult_kernelPdPKdS1_l:
	.zero		928


//--------------------- SYMBOLS --------------------------

	.type		.nv.reservedSmem.offset0,@object
	.size		.nv.reservedSmem.offset0,0x4
